//
// Generated by NVIDIA NVVM Compiler
//
// Compiler Build ID: CL-36424714
// Cuda compilation tools, release 13.0, V13.0.88
// Based on NVVM 20.0.0
//

.version 9.0
.target sm_100
.address_size 64

	// .globl	_Z13cuda_featuresPcPdi

.visible .entry _Z13cuda_featuresPcPdi(
	.param .u64 .ptr .align 1 _Z13cuda_featuresPcPdi_param_0,
	.param .u64 .ptr .align 1 _Z13cuda_featuresPcPdi_param_1,
	.param .u32 _Z13cuda_featuresPcPdi_param_2
)
{
	.reg .pred 	%p<4>;
	.reg .b16 	%rs<6>;
	.reg .b32 	%r<8>;
	.reg .b64 	%rd<16>;
	.reg .b64 	%fd<3>;

	ld.param.u64 	%rd6, [_Z13cuda_featuresPcPdi_param_0];
	ld.param.u64 	%rd7, [_Z13cuda_featuresPcPdi_param_1];
	ld.param.u32 	%r3, [_Z13cuda_featuresPcPdi_param_2];
	mov.u32 	%r4, %ntid.x;
	mov.u32 	%r5, %ctaid.x;
	mov.u32 	%r6, %tid.x;
	mad.lo.s32 	%r1, %r4, %r5, %r6;
	setp.ge.s32 	%p1, %r1, %r3;
	@%p1 bra 	$L__BB0_4;
	cvta.to.global.u64 	%rd8, %rd6;
	mul.lo.s32 	%r7, %r1, 10000;
	cvt.s64.s32 	%rd9, %r7;
	add.s64 	%rd15, %rd8, %rd9;
	mul.lo.s32 	%r2, %r1, 26;
	ld.global.u8 	%rs5, [%rd15];
	setp.eq.s16 	%p2, %rs5, 0;
	@%p2 bra 	$L__BB0_4;
	cvta.to.global.u64 	%rd2, %rd7;
	cvt.s64.s32 	%rd3, %r2;
$L__BB0_3:
	add.s16 	%rs4, %rs5, -65;
	cvt.u64.u16 	%rd10, %rs4;
	cvt.s64.s8 	%rd11, %rd10;
	add.s64 	%rd12, %rd11, %rd3;
	shl.b64 	%rd13, %rd12, 3;
	add.s64 	%rd14, %rd2, %rd13;
	ld.global.f64 	%fd1, [%rd14];
	add.f64 	%fd2, %fd1, 0d3FF0000000000000;
	st.global.f64 	[%rd14], %fd2;
	add.s64 	%rd5, %rd15, 1;
	ld.global.u8 	%rs5, [%rd15+1];
	setp.ne.s16 	%p3, %rs5, 0;
	mov.u64 	%rd15, %rd5;
	@%p3 bra 	$L__BB0_3;
$L__BB0_4:
	ret;

}


// ===== COMPILED SASS (sm_100) =====

	.target	sm_100

	.elftype	@"ET_EXEC"


//--------------------- .note.nv.tkinfo           --------------------------
	.section	.note.nv.tkinfo,"",@"SHT_NOTE"
	.sectionflags	@"SHF_NOTE_NV_TKINFO"
	.tkinfo
        /*0018*/ 	.word	0x00000002
        /*0030*/ 	.string	""
        /*0030*/ 	.string	"ptxas"
        /*0030*/ 	.string	"Cuda compilation tools, release 13.0, V13.0.88"
        /*0030*/ 	.string	"Build cuda_13.0.r13.0/compiler.36424714_0"
        /*0030*/ 	.string	"-arch sm_100 -m 64 "



//--------------------- .note.nv.cuinfo           --------------------------
	.section	.note.nv.cuinfo,"",@"SHT_NOTE"
	.sectionflags	@"SHF_NOTE_NV_CUINFO"
        /*0018*/ 	.short	0x0002
        /*001a*/ 	.short	0x0064
        /*001c*/ 	.short	0x0082
	.zero		2


//--------------------- .nv.info                  --------------------------
	.section	.nv.info,"",@"SHT_CUDA_INFO"
	.align	4


	//----- nvinfo : EIATTR_REGCOUNT
	.align		4
        /*0000*/ 	.byte	0x04, 0x2f
        /*0002*/ 	.short	(.L_1 - .L_0)
	.align		4
.L_0:
        /*0004*/ 	.word	index@(_Z13cuda_featuresPcPdi)
        /*0008*/ 	.word	0x0000000c


	//----- nvinfo : EIATTR_FRAME_SIZE
	.align		4
.L_1:
        /*000c*/ 	.byte	0x04, 0x11
        /*000e*/ 	.short	(.L_3 - .L_2)
	.align		4
.L_2:
        /*0010*/ 	.word	index@(_Z13cuda_featuresPcPdi)
        /*0014*/ 	.word	0x00000000


	//----- nvinfo : EIATTR_MIN_STACK_SIZE
	.align		4
.L_3:
        /*0018*/ 	.byte	0x04, 0x12
        /*001a*/ 	.short	(.L_5 - .L_4)
	.align		4
.L_4:
        /*001c*/ 	.word	index@(_Z13cuda_featuresPcPdi)
        /*0020*/ 	.word	0x00000000
.L_5:


//--------------------- .nv.compat                --------------------------
	.section	.nv.compat,"",@"SHT_CUDA_COMPAT_INFO"
	.align	4
        /*0000*/ 	.byte	0x02, 0x09, 0x00, 0x00, 0x02, 0x02, 0x01, 0x00, 0x02, 0x05, 0x05, 0x00, 0x03, 0x07, 0x01, 0x01
        /*0010*/ 	.byte	0x02, 0x03, 0x00, 0x00, 0x02, 0x06, 0x01, 0x00, 0x04, 0x0b, 0x08, 0x00, 0x01, 0x00, 0x00, 0x00
        /*0020*/ 	.byte	0x00, 0x00, 0x00, 0x00


//--------------------- .nv.info._Z13cuda_featuresPcPdi --------------------------
	.section	.nv.info._Z13cuda_featuresPcPdi,"",@"SHT_CUDA_INFO"
	.sectionflags	@""
	.align	4


	//----- nvinfo : EIATTR_CUDA_API_VERSION
	.align		4
        /*0000*/ 	.byte	0x04, 0x37
        /*0002*/ 	.short	(.L_7 - .L_6)
.L_6:
        /*0004*/ 	.word	0x00000082


	//----- nvinfo : EIATTR_KPARAM_INFO
	.align		4
.L_7:
        /*0008*/ 	.byte	0x04, 0x17
        /*000a*/ 	.short	(.L_9 - .L_8)
.L_8:
        /*000c*/ 	.word	0x00000000
        /*0010*/ 	.short	0x0002
        /*0012*/ 	.short	0x0010
        /*0014*/ 	.byte	0x00, 0xf0, 0x11, 0x00


	//----- nvinfo : EIATTR_KPARAM_INFO
	.align		4
.L_9:
        /*0018*/ 	.byte	0x04, 0x17
        /*001a*/ 	.short	(.L_11 - .L_10)
.L_10:
        /*001c*/ 	.word	0x00000000
        /*0020*/ 	.short	0x0001
        /*0022*/ 	.short	0x0008
        /*0024*/ 	.byte	0x00, 0xf5, 0x21, 0x00


	//----- nvinfo : EIATTR_KPARAM_INFO
	.align		4
.L_11:
        /*0028*/ 	.byte	0x04, 0x17
        /*002a*/ 	.short	(.L_13 - .L_12)
.L_12:
        /*002c*/ 	.word	0x00000000
        /*0030*/ 	.short	0x0000
        /*0032*/ 	.short	0x0000
        /*0034*/ 	.byte	0x00, 0xf5, 0x21, 0x00


	//----- nvinfo : EIATTR_SPARSE_MMA_MASK
	.align		4
.L_13:
        /*0038*/ 	.byte	0x03, 0x50
        /*003a*/ 	.short	0x0000


	//----- nvinfo : EIATTR_MAXREG_COUNT
	.align		4
        /*003c*/ 	.byte	0x03, 0x1b
        /*003e*/ 	.short	0x00ff


	//----- nvinfo : EIATTR_MERCURY_ISA_VERSION
	.align		4
        /*0040*/ 	.byte	0x03, 0x5f
        /*0042*/ 	.short	0x0101


	//----- nvinfo : EIATTR_VRC_CTA_INIT_COUNT
	.align		4
        /*0044*/ 	.byte	0x02, 0x4a
	.zero		1
	.zero		1


	//----- nvinfo : EIATTR_EXIT_INSTR_OFFSETS
	.align		4
        /*0048*/ 	.byte	0x04, 0x1c
        /*004a*/ 	.short	(.L_15 - .L_14)


	//   ....[0]....
.L_14:
        /*004c*/ 	.word	0x00000070


	//   ....[1]....
        /*0050*/ 	.word	0x00000100


	//   ....[2]....
        /*0054*/ 	.word	0x00000270


	//----- nvinfo : EIATTR_CRS_STACK_SIZE
	.align		4
.L_15:
        /*0058*/ 	.byte	0x04, 0x1e
        /*005a*/ 	.short	(.L_17 - .L_16)
.L_16:
        /*005c*/ 	.word	0x00000000


	//----- nvinfo : EIATTR_CBANK_PARAM_SIZE
	.align		4
.L_17:
        /*0060*/ 	.byte	0x03, 0x19
        /*0062*/ 	.short	0x0014


	//----- nvinfo : EIATTR_PARAM_CBANK
	.align		4
        /*0064*/ 	.byte	0x04, 0x0a
        /*0066*/ 	.short	(.L_19 - .L_18)
	.align		4
.L_18:
        /*0068*/ 	.word	index@(.nv.constant0._Z13cuda_featuresPcPdi)
        /*006c*/ 	.short	0x0380
        /*006e*/ 	.short	0x0014


	//----- nvinfo : EIATTR_SW_WAR
	.align		4
.L_19:
        /*0070*/ 	.byte	0x04, 0x36
        /*0072*/ 	.short	(.L_21 - .L_20)
.L_20:
        /*0074*/ 	.word	0x00000008
.L_21:


//--------------------- .nv.callgraph             --------------------------
	.section	.nv.callgraph,"",@"SHT_CUDA_CALLGRAPH"
	.align	4
	.sectionentsize	8
	.align		4
        /*0000*/ 	.word	0x00000000
	.align		4
        /*0004*/ 	.word	0xffffffff
	.align		4
        /*0008*/ 	.word	0x00000000
	.align		4
        /*000c*/ 	.word	0xfffffffe
	.align		4
        /*0010*/ 	.word	0x00000000
	.align		4
        /*0014*/ 	.word	0xfffffffd
	.align		4
        /*0018*/ 	.word	0x00000000
	.align		4
        /*001c*/ 	.word	0xfffffffc


//--------------------- .text._Z13cuda_featuresPcPdi --------------------------
	.section	.text._Z13cuda_featuresPcPdi,"ax",@progbits
	.align	128
        .global         _Z13cuda_featuresPcPdi
        .type           _Z13cuda_featuresPcPdi,@function
        .size           _Z13cuda_featuresPcPdi,(.L_x_2 - _Z13cuda_featuresPcPdi)
        .other          _Z13cuda_featuresPcPdi,@"STO_CUDA_ENTRY STV_DEFAULT"
_Z13cuda_featuresPcPdi:
.text._Z13cuda_featuresPcPdi:
[----:B------:R-:W-:Y:S01]  /*0000*/  LDC R1, c[0x0][0x37c] ;  /* 0x0000df00ff017b82 */ /* 0x000fe20000000800 */
[----:B------:R-:W0:Y:S01]  /*0010*/  S2R R0, SR_CTAID.X ;  /* 0x0000000000007919 */ /* 0x000e220000002500 */
[----:B------:R-:W0:Y:S01]  /*0020*/  LDCU UR4, c[0x0][0x360] ;  /* 0x00006c00ff0477ac */ /* 0x000e220008000800 */
[----:B------:R-:W0:Y:S01]  /*0030*/  S2R R3, SR_TID.X ;  /* 0x0000000000037919 */ /* 0x000e220000002100 */
[----:B------:R-:W1:Y:S01]  /*0040*/  LDCU UR5, c[0x0][0x390] ;  /* 0x00007200ff0577ac */ /* 0x000e620008000800 */
[----:B0-----:R-:W-:-:S05]  /*0050*/  IMAD R0, R0, UR4, R3 ;  /* 0x0000000400007c24 */ /* 0x001fca000f8e0203 */
[----:B-1----:R-:W-:-:S13]  /*0060*/  ISETP.GE.AND P0, PT, R0, UR5, PT ;  /* 0x0000000500007c0c */ /* 0x002fda000bf06270 */
[----:B------:R-:W-:Y:S05]  /*0070*/  @P0 EXIT ;  /* 0x000000000000094d */ /* 0x000fea0003800000 */
[----:B------:R-:W0:Y:S01]  /*0080*/  LDCU.64 UR6, c[0x0][0x380] ;  /* 0x00007000ff0677ac */ /* 0x000e220008000a00 */
[----:B------:R-:W-:Y:S01]  /*0090*/  IMAD R3, R0, 0x2710, RZ ;  /* 0x0000271000037824 */ /* 0x000fe200078e02ff */
[----:B------:R-:W1:Y:S04]  /*00a0*/  LDCU.64 UR4, c[0x0][0x358] ;  /* 0x00006b00ff0477ac */ /* 0x000e680008000a00 */
[----:B0-----:R-:W-:-:S04]  /*00b0*/  IADD3 R2, P0, PT, R3, UR6, RZ ;  /* 0x0000000603027c10 */ /* 0x001fc8000ff1e0ff */
[----:B------:R-:W-:Y:S01]  /*00c0*/  LEA.HI.X.SX32 R3, R3, UR7, 0x1, P0 ;  /* 0x0000000703037c11 */ /* 0x000fe200080f0eff */
[----:B------:R-:W0:Y:S04]  /*00d0*/  LDCU.64 UR6, c[0x0][0x388] ;  /* 0x00007100ff0677ac */ /* 0x000e280008000a00 */
[----:B-1----:R-:W2:Y:S02]  /*00e0*/  LDG.E.U8 R4, desc[UR4][R2.64] ;  /* 0x0000000402047981 */ /* 0x002ea4000c1e1100 */
[----:B--2---:R-:W-:-:S13]  /*00f0*/  ISETP.NE.AND P0, PT, R4, RZ, PT ;  /* 0x000000ff0400720c */ /* 0x004fda0003f05270 */
[----:B0-----:R-:W-:Y:S05]  /*0100*/  @!P0 EXIT ;  /* 0x000000000000894d */ /* 0x001fea0003800000 */
[----:B------:R-:W-:Y:S01]  /*0110*/  IMAD R0, R0, 0x1a, RZ ;  /* 0x0000001a00007824 */ /* 0x000fe200078e02ff */
[----:B------:R-:W-:Y:S01]  /*0120*/  PRMT R6, R4, 0x7610, R6 ;  /* 0x0000761004067816 */ /* 0x000fe20000000006 */
[----:B------:R-:W-:Y:S02]  /*0130*/  IMAD.MOV.U32 R8, RZ, RZ, R2 ;  /* 0x000000ffff087224 */ /* 0x000fe400078e0002 */
[----:B------:R-:W-:-:S07]  /*0140*/  IMAD.MOV.U32 R9, RZ, RZ, R3 ;  /* 0x000000ffff097224 */ /* 0x000fce00078e0003 */
.L_x_0:
[----:B------:R-:W-:-:S05]  /*0150*/  VIADD R6, R6, 0xffffffbf ;  /* 0xffffffbf06067836 */ /* 0x000fca0000000000 */
[----:B------:R-:W-:-:S04]  /*0160*/  LOP3.LUT R6, R6, 0xffff, RZ, 0xc0, !PT ;  /* 0x0000ffff06067812 */ /* 0x000fc800078ec0ff */
[----:B------:R-:W-:-:S04]  /*0170*/  PRMT R3, R6, 0x8880, RZ ;  /* 0x0000888006037816 */ /* 0x000fc800000000ff */
[----:B------:R-:W-:Y:S02]  /*0180*/  SHF.R.S32.HI R5, RZ, 0x1f, R3 ;  /* 0x0000001fff057819 */ /* 0x000fe40000011403 */
[----:B------:R-:W-:-:S04]  /*0190*/  IADD3 R3, P0, PT, R0, R3, RZ ;  /* 0x0000000300037210 */ /* 0x000fc80007f1e0ff */
[----:B------:R-:W-:Y:S02]  /*01a0*/  LEA.HI.X.SX32 R4, R0, R5, 0x1, P0 ;  /* 0x0000000500047211 */ /* 0x000fe400000f0eff */
[----:B------:R-:W-:-:S04]  /*01b0*/  LEA R2, P0, R3, UR6, 0x3 ;  /* 0x0000000603027c11 */ /* 0x000fc8000f8018ff */
[----:B------:R-:W-:-:S05]  /*01c0*/  LEA.HI.X R3, R3, UR7, R4, 0x3, P0 ;  /* 0x0000000703037c11 */ /* 0x000fca00080f1c04 */
[----:B------:R-:W2:Y:S01]  /*01d0*/  LDG.E.64 R4, desc[UR4][R2.64] ;  /* 0x0000000402047981 */ /* 0x000ea2000c1e1b00 */
[----:B------:R-:W-:Y:S02]  /*01e0*/  IMAD.MOV.U32 R6, RZ, RZ, R8 ;  /* 0x000000ffff067224 */ /* 0x000fe400078e0008 */
[----:B------:R-:W-:Y:S01]  /*01f0*/  IMAD.MOV.U32 R7, RZ, RZ, R9 ;  /* 0x000000ffff077224 */ /* 0x000fe200078e0009 */
[----:B--2---:R-:W-:-:S07]  /*0200*/  DADD R4, R4, 1 ;  /* 0x3ff0000004047429 */ /* 0x004fce0000000000 */
[----:B------:R0:W-:Y:S04]  /*0210*/  STG.E.64 desc[UR4][R2.64], R4 ;  /* 0x0000000402007986 */ /* 0x0001e8000c101b04 */
[----:B------:R-:W2:Y:S01]  /*0220*/  LDG.E.U8 R6, desc[UR4][R6.64+0x1] ;  /* 0x0000010406067981 */ /* 0x000ea2000c1e1100 */
[----:B------:R-:W-:-:S05]  /*0230*/  IADD3 R8, P1, PT, R8, 0x1, RZ ;  /* 0x0000000108087810 */ /* 0x000fca0007f3e0ff */
[----:B------:R-:W-:Y:S01]  /*0240*/  IMAD.X R9, RZ, RZ, R9, P1 ;  /* 0x000000ffff097224 */ /* 0x000fe200008e0609 */
[----:B--2---:R-:W-:-:S13]  /*0250*/  ISETP.NE.AND P0, PT, R6, RZ, PT ;  /* 0x000000ff0600720c */ /* 0x004fda0003f05270 */
[----:B0-----:R-:W-:Y:S05]  /*0260*/  @P0 BRA `(.L_x_0) ;  /* 0xfffffffc00b80947 */ /* 0x001fea000383ffff */
[----:B------:R-:W-:Y:S05]  /*0270*/  EXIT ;  /* 0x000000000000794d */ /* 0x000fea0003800000 */
.L_x_1:
[----:B------:R-:W-:-:S00]  /*0280*/  BRA `(.L_x_1) ;  /* 0xfffffffc00fc7947 */ /* 0x000fc0000383ffff */
[----:B------:R-:W-:-:S00]  /*0290*/  NOP ;  /* 0x0000000000007918 */ /* 0x000fc00000000000 */
        /* <DEDUP_REMOVED lines=14> */
.L_x_2:


//--------------------- .nv.shared.reserved.0     --------------------------
	.section	.nv.shared.reserved.0,"aw",@nobits
	.weak		__nv_reservedSMEM_offset_0_alias
	.size		__nv_reservedSMEM_offset_0_alias, 0, 64
	.other		__nv_reservedSMEM_offset_0_alias,@"STO_CUDA_RESERVED_SHARED STV_DEFAULT"
__nv_reservedSMEM_offset_0_alias:
	.zero		0
	.zero		64


//--------------------- .nv.constant0._Z13cuda_featuresPcPdi --------------------------
	.section	.nv.constant0._Z13cuda_featuresPcPdi,"a",@progbits
	.sectionflags	@""
	.align	4
.nv.constant0._Z13cuda_featuresPcPdi:
	.zero		916


//--------------------- SYMBOLS --------------------------

	.type		.nv.reservedSmem.offset0,@object
	.size		.nv.reservedSmem.offset0,0x4
